//
// Generated by NVIDIA NVVM Compiler
//
// Compiler Build ID: CL-36424714
// Cuda compilation tools, release 13.0, V13.0.88
// Based on NVVM 20.0.0
//

.version 9.0
.target sm_100
.address_size 64

	// .globl	mandelbrot

.visible .entry mandelbrot(
	.param .u64 .ptr .align 1 mandelbrot_param_0,
	.param .u64 .ptr .align 1 mandelbrot_param_1,
	.param .u64 .ptr .align 1 mandelbrot_param_2
)
{
	.reg .pred 	%p<5>;
	.reg .b32 	%r<18>;
	.reg .b64 	%rd<9>;
	.reg .b64 	%fd<31>;

	ld.param.u64 	%rd3, [mandelbrot_param_0];
	ld.param.u64 	%rd5, [mandelbrot_param_1];
	ld.param.u64 	%rd4, [mandelbrot_param_2];
	cvta.to.global.u64 	%rd1, %rd5;
	ld.global.u32 	%r1, [%rd1];
	ld.global.u32 	%r2, [%rd1+4];
	mov.u32 	%r8, %ctaid.x;
	mov.u32 	%r9, %ntid.x;
	mov.u32 	%r10, %tid.x;
	mad.lo.s32 	%r3, %r8, %r9, %r10;
	mul.lo.s32 	%r11, %r2, %r1;
	setp.ge.s32 	%p1, %r3, %r11;
	@%p1 bra 	$L__BB0_6;
	cvta.to.global.u64 	%rd2, %rd4;
	ld.global.u32 	%r4, [%rd1+8];
	setp.lt.s32 	%p2, %r4, 1;
	mov.u32 	%r17, %r4;
	@%p2 bra 	$L__BB0_5;
	ld.global.f64 	%fd10, [%rd2];
	ld.global.f64 	%fd11, [%rd2+8];
	ld.global.f64 	%fd12, [%rd2+16];
	ld.global.f64 	%fd13, [%rd2+24];
	cvt.rn.f64.s32 	%fd14, %r2;
	div.s32 	%r13, %r3, %r2;
	mul.lo.s32 	%r14, %r13, %r2;
	sub.s32 	%r15, %r3, %r14;
	cvt.rn.f64.s32 	%fd15, %r15;
	sub.f64 	%fd16, %fd13, %fd12;
	mul.f64 	%fd17, %fd16, %fd15;
	div.rn.f64 	%fd18, %fd17, %fd14;
	add.f64 	%fd1, %fd12, %fd18;
	cvt.rn.f64.s32 	%fd19, %r1;
	cvt.rn.f64.s32 	%fd20, %r13;
	sub.f64 	%fd21, %fd11, %fd10;
	mul.f64 	%fd22, %fd21, %fd20;
	div.rn.f64 	%fd23, %fd22, %fd19;
	add.f64 	%fd2, %fd10, %fd23;
	mov.f64 	%fd29, 0d0000000000000000;
	mov.b32 	%r16, 0;
	mov.f64 	%fd30, %fd29;
$L__BB0_3:
	mul.f64 	%fd5, %fd29, %fd29;
	mul.f64 	%fd6, %fd30, %fd30;
	add.f64 	%fd24, %fd6, %fd5;
	sqrt.rn.f64 	%fd25, %fd24;
	setp.ge.f64 	%p3, %fd25, 0d4000000000000000;
	mov.u32 	%r17, %r16;
	@%p3 bra 	$L__BB0_5;
	sub.f64 	%fd26, %fd5, %fd6;
	add.f64 	%fd7, %fd2, %fd26;
	mul.f64 	%fd27, %fd30, %fd29;
	fma.rn.f64 	%fd28, %fd30, %fd29, %fd27;
	add.f64 	%fd30, %fd1, %fd28;
	add.s32 	%r16, %r16, 1;
	setp.ne.s32 	%p4, %r16, %r4;
	mov.f64 	%fd29, %fd7;
	mov.u32 	%r17, %r4;
	@%p4 bra 	$L__BB0_3;
$L__BB0_5:
	cvta.to.global.u64 	%rd6, %rd3;
	mul.wide.s32 	%rd7, %r3, 4;
	add.s64 	%rd8, %rd6, %rd7;
	st.global.u32 	[%rd8], %r17;
$L__BB0_6:
	ret;

}


// ===== COMPILED SASS (sm_100) =====

	.target	sm_100

	.elftype	@"ET_EXEC"


//--------------------- .note.nv.tkinfo           --------------------------
	.section	.note.nv.tkinfo,"",@"SHT_NOTE"
	.sectionflags	@"SHF_NOTE_NV_TKINFO"
	.tkinfo
        /*0018*/ 	.word	0x00000002
        /*0030*/ 	.string	""
        /*0030*/ 	.string	"ptxas"
        /*0030*/ 	.string	"Cuda compilation tools, release 13.0, V13.0.88"
        /*0030*/ 	.string	"Build cuda_13.0.r13.0/compiler.36424714_0"
        /*0030*/ 	.string	"-arch sm_100 -m 64 "



//--------------------- .note.nv.cuinfo           --------------------------
	.section	.note.nv.cuinfo,"",@"SHT_NOTE"
	.sectionflags	@"SHF_NOTE_NV_CUINFO"
        /*0018*/ 	.short	0x0002
        /*001a*/ 	.short	0x0064
        /*001c*/ 	.short	0x0082
	.zero		2


//--------------------- .nv.info                  --------------------------
	.section	.nv.info,"",@"SHT_CUDA_INFO"
	.align	4


	//----- nvinfo : EIATTR_REGCOUNT
	.align		4
        /*0000*/ 	.byte	0x04, 0x2f
        /*0002*/ 	.short	(.L_1 - .L_0)
	.align		4
.L_0:
        /*0004*/ 	.word	index@(mandelbrot)
        /*0008*/ 	.word	0x00000022


	//----- nvinfo : EIATTR_FRAME_SIZE
	.align		4
.L_1:
        /*000c*/ 	.byte	0x04, 0x11
        /*000e*/ 	.short	(.L_3 - .L_2)
	.align		4
.L_2:
        /*0010*/ 	.word	index@($__internal_1_$__cuda_sm20_dsqrt_rn_f64_mediumpath_v1)
        /*0014*/ 	.word	0x00000000


	//----- nvinfo : EIATTR_FRAME_SIZE
	.align		4
.L_3:
        /*0018*/ 	.byte	0x04, 0x11
        /*001a*/ 	.short	(.L_5 - .L_4)
	.align		4
.L_4:
        /*001c*/ 	.word	index@($__internal_0_$__cuda_sm20_div_rn_f64_full)
        /*0020*/ 	.word	0x00000000


	//----- nvinfo : EIATTR_FRAME_SIZE
	.align		4
.L_5:
        /*0024*/ 	.byte	0x04, 0x11
        /*0026*/ 	.short	(.L_7 - .L_6)
	.align		4
.L_6:
        /*0028*/ 	.word	index@(mandelbrot)
        /*002c*/ 	.word	0x00000000


	//----- nvinfo : EIATTR_MIN_STACK_SIZE
	.align		4
.L_7:
        /*0030*/ 	.byte	0x04, 0x12
        /*0032*/ 	.short	(.L_9 - .L_8)
	.align		4
.L_8:
        /*0034*/ 	.word	index@(mandelbrot)
        /*0038*/ 	.word	0x00000000
.L_9:


//--------------------- .nv.compat                --------------------------
	.section	.nv.compat,"",@"SHT_CUDA_COMPAT_INFO"
	.align	4
        /*0000*/ 	.byte	0x02, 0x09, 0x00, 0x00, 0x02, 0x02, 0x01, 0x00, 0x02, 0x05, 0x05, 0x00, 0x03, 0x07, 0x01, 0x01
        /*0010*/ 	.byte	0x02, 0x03, 0x00, 0x00, 0x02, 0x06, 0x01, 0x00, 0x04, 0x0b, 0x08, 0x00, 0x01, 0x00, 0x00, 0x00
        /*0020*/ 	.byte	0x00, 0x00, 0x00, 0x00


//--------------------- .nv.info.mandelbrot       --------------------------
	.section	.nv.info.mandelbrot,"",@"SHT_CUDA_INFO"
	.sectionflags	@""
	.align	4


	//----- nvinfo : EIATTR_CUDA_API_VERSION
	.align		4
        /*0000*/ 	.byte	0x04, 0x37
        /*0002*/ 	.short	(.L_11 - .L_10)
.L_10:
        /*0004*/ 	.word	0x00000082


	//----- nvinfo : EIATTR_KPARAM_INFO
	.align		4
.L_11:
        /*0008*/ 	.byte	0x04, 0x17
        /*000a*/ 	.short	(.L_13 - .L_12)
.L_12:
        /*000c*/ 	.word	0x00000000
        /*0010*/ 	.short	0x0002
        /*0012*/ 	.short	0x0010
        /*0014*/ 	.byte	0x00, 0xf5, 0x21, 0x00


	//----- nvinfo : EIATTR_KPARAM_INFO
	.align		4
.L_13:
        /*0018*/ 	.byte	0x04, 0x17
        /*001a*/ 	.short	(.L_15 - .L_14)
.L_14:
        /*001c*/ 	.word	0x00000000
        /*0020*/ 	.short	0x0001
        /*0022*/ 	.short	0x0008
        /*0024*/ 	.byte	0x00, 0xf5, 0x21, 0x00


	//----- nvinfo : EIATTR_KPARAM_INFO
	.align		4
.L_15:
        /*0028*/ 	.byte	0x04, 0x17
        /*002a*/ 	.short	(.L_17 - .L_16)
.L_16:
        /*002c*/ 	.word	0x00000000
        /*0030*/ 	.short	0x0000
        /*0032*/ 	.short	0x0000
        /*0034*/ 	.byte	0x00, 0xf5, 0x21, 0x00


	//----- nvinfo : EIATTR_SPARSE_MMA_MASK
	.align		4
.L_17:
        /*0038*/ 	.byte	0x03, 0x50
        /*003a*/ 	.short	0x0000


	//----- nvinfo : EIATTR_MAXREG_COUNT
	.align		4
        /*003c*/ 	.byte	0x03, 0x1b
        /*003e*/ 	.short	0x00ff


	//----- nvinfo : EIATTR_MERCURY_ISA_VERSION
	.align		4
        /*0040*/ 	.byte	0x03, 0x5f
        /*0042*/ 	.short	0x0101


	//----- nvinfo : EIATTR_VRC_CTA_INIT_COUNT
	.align		4
        /*0044*/ 	.byte	0x02, 0x4a
	.zero		1
	.zero		1


	//----- nvinfo : EIATTR_EXIT_INSTR_OFFSETS
	.align		4
        /*0048*/ 	.byte	0x04, 0x1c
        /*004a*/ 	.short	(.L_19 - .L_18)


	//   ....[0]....
.L_18:
        /*004c*/ 	.word	0x000000b0


	//   ....[1]....
        /*0050*/ 	.word	0x000008f0


	//----- nvinfo : EIATTR_CRS_STACK_SIZE
	.align		4
.L_19:
        /*0054*/ 	.byte	0x04, 0x1e
        /*0056*/ 	.short	(.L_21 - .L_20)
.L_20:
        /*0058*/ 	.word	0x00000000


	//----- nvinfo : EIATTR_CBANK_PARAM_SIZE
	.align		4
.L_21:
        /*005c*/ 	.byte	0x03, 0x19
        /*005e*/ 	.short	0x0018


	//----- nvinfo : EIATTR_PARAM_CBANK
	.align		4
        /*0060*/ 	.byte	0x04, 0x0a
        /*0062*/ 	.short	(.L_23 - .L_22)
	.align		4
.L_22:
        /*0064*/ 	.word	index@(.nv.constant0.mandelbrot)
        /*0068*/ 	.short	0x0380
        /*006a*/ 	.short	0x0018


	//----- nvinfo : EIATTR_SW_WAR
	.align		4
.L_23:
        /*006c*/ 	.byte	0x04, 0x36
        /*006e*/ 	.short	(.L_25 - .L_24)
.L_24:
        /*0070*/ 	.word	0x00000008
.L_25:


//--------------------- .nv.callgraph             --------------------------
	.section	.nv.callgraph,"",@"SHT_CUDA_CALLGRAPH"
	.align	4
	.sectionentsize	8
	.align		4
        /*0000*/ 	.word	0x00000000
	.align		4
        /*0004*/ 	.word	0xffffffff
	.align		4
        /*0008*/ 	.word	0x00000000
	.align		4
        /*000c*/ 	.word	0xfffffffe
	.align		4
        /*0010*/ 	.word	0x00000000
	.align		4
        /*0014*/ 	.word	0xfffffffd
	.align		4
        /*0018*/ 	.word	0x00000000
	.align		4
        /*001c*/ 	.word	0xfffffffc


//--------------------- .text.mandelbrot          --------------------------
	.section	.text.mandelbrot,"ax",@progbits
	.align	128
        .global         mandelbrot
        .type           mandelbrot,@function
        .size           mandelbrot,(.L_x_20 - mandelbrot)
        .other          mandelbrot,@"STO_CUDA_ENTRY STV_DEFAULT"
mandelbrot:
.text.mandelbrot:
[----:B------:R-:W-:Y:S08]  /*0000*/  LDC R1, c[0x0][0x37c] ;  /* 0x0000df00ff017b82 */ /* 0x000ff00000000800 */
[----:B------:R-:W0:Y:S01]  /*0010*/  LDC.64 R4, c[0x0][0x388] ;  /* 0x0000e200ff047b82 */ /* 0x000e220000000a00 */
[----:B------:R-:W0:Y:S02]  /*0020*/  LDCU.64 UR4, c[0x0][0x358] ;  /* 0x00006b00ff0477ac */ /* 0x000e240008000a00 */
[----:B0-----:R-:W2:Y:S04]  /*0030*/  LDG.E R2, desc[UR4][R4.64] ;  /* 0x0000000404027981 */ /* 0x001ea8000c1e1900 */
[----:B------:R-:W2:Y:S01]  /*0040*/  LDG.E R0, desc[UR4][R4.64+0x4] ;  /* 0x0000040404007981 */ /* 0x000ea2000c1e1900 */
[----:B------:R-:W0:Y:S01]  /*0050*/  S2UR UR6, SR_CTAID.X ;  /* 0x00000000000679c3 */ /* 0x000e220000002500 */
[----:B------:R-:W0:Y:S07]  /*0060*/  S2R R6, SR_TID.X ;  /* 0x0000000000067919 */ /* 0x000e2e0000002100 */
[----:B------:R-:W0:Y:S02]  /*0070*/  LDC R3, c[0x0][0x360] ;  /* 0x0000d800ff037b82 */ /* 0x000e240000000800 */
[----:B0-----:R-:W-:-:S02]  /*0080*/  IMAD R3, R3, UR6, R6 ;  /* 0x0000000603037c24 */ /* 0x001fc4000f8e0206 */
[----:B--2---:R-:W-:-:S05]  /*0090*/  IMAD R6, R2, R0, RZ ;  /* 0x0000000002067224 */ /* 0x004fca00078e02ff */
[----:B------:R-:W-:-:S13]  /*00a0*/  ISETP.GE.AND P0, PT, R3, R6, PT ;  /* 0x000000060300720c */ /* 0x000fda0003f06270 */
[----:B------:R-:W-:Y:S05]  /*00b0*/  @P0 EXIT ;  /* 0x000000000000094d */ /* 0x000fea0003800000 */
[----:B------:R-:W2:Y:S02]  /*00c0*/  LDG.E R4, desc[UR4][R4.64+0x8] ;  /* 0x0000080404047981 */ /* 0x000ea4000c1e1900 */
[----:B--2---:R-:W-:Y:S01]  /*00d0*/  ISETP.GE.AND P0, PT, R4, 0x1, PT ;  /* 0x000000010400780c */ /* 0x004fe20003f06270 */
[----:B------:R-:W-:-:S12]  /*00e0*/  IMAD.MOV.U32 R17, RZ, RZ, R4 ;  /* 0x000000ffff117224 */ /* 0x000fd800078e0004 */
[----:B------:R-:W-:Y:S05]  /*00f0*/  @!P0 BRA `(.L_x_0) ;  /* 0x0000000400f08947 */ /* 0x000fea0003800000 */
[----:B------:R-:W0:Y:S02]  /*0100*/  LDC.64 R16, c[0x0][0x390] ;  /* 0x0000e400ff107b82 */ /* 0x000e240000000a00 */
[----:B0-----:R-:W2:Y:S04]  /*0110*/  LDG.E.64 R10, desc[UR4][R16.64+0x10] ;  /* 0x00001004100a7981 */ /* 0x001ea8000c1e1b00 */
[----:B------:R-:W2:Y:S01]  /*0120*/  LDG.E.64 R12, desc[UR4][R16.64+0x18] ;  /* 0x00001804100c7981 */ /* 0x000ea2000c1e1b00 */
[----:B------:R-:W-:-:S03]  /*0130*/  IABS R5, R0 ;  /* 0x0000000000057213 */ /* 0x000fc60000000000 */
[----:B------:R-:W5:Y:S01]  /*0140*/  LDG.E.64 R8, desc[UR4][R16.64] ;  /* 0x0000000410087981 */ /* 0x000f62000c1e1b00 */
[----:B------:R-:W0:Y:S03]  /*0150*/  I2F.RP R18, R5 ;  /* 0x0000000500127306 */ /* 0x000e260000209400 */
[----:B------:R1:W5:Y:S01]  /*0160*/  LDG.E.64 R6, desc[UR4][R16.64+0x8] ;  /* 0x0000080410067981 */ /* 0x000362000c1e1b00 */
[----:B------:R-:W-:Y:S01]  /*0170*/  BSSY.RECONVERGENT B0, `(.L_x_1) ;  /* 0x0000031000007945 */ /* 0x000fe20003800200 */
[----:B-1----:R-:W-:-:S03]  /*0180*/  IABS R16, R0 ;  /* 0x0000000000107213 */ /* 0x002fc60000000000 */
[----:B0-----:R-:W0:Y:S01]  /*0190*/  MUFU.RCP R18, R18 ;  /* 0x0000001200127308 */ /* 0x001e220000001000 */
[----:B------:R-:W-:Y:S01]  /*01a0*/  IABS R17, R3 ;  /* 0x0000000300117213 */ /* 0x000fe20000000000 */
[----:B0-----:R-:W-:Y:S02]  /*01b0*/  VIADD R14, R18, 0xffffffe ;  /* 0x0ffffffe120e7836 */ /* 0x001fe40000000000 */
[----:B------:R-:W-:-:S04]  /*01c0*/  IMAD.MOV R18, RZ, RZ, -R16 ;  /* 0x000000ffff127224 */ /* 0x000fc800078e0a10 */
[----:B------:R0:W1:Y:S02]  /*01d0*/  F2I.FTZ.U32.TRUNC.NTZ R15, R14 ;  /* 0x0000000e000f7305 */ /* 0x000064000021f000 */
[----:B0-----:R-:W-:Y:S02]  /*01e0*/  IMAD.MOV.U32 R14, RZ, RZ, RZ ;  /* 0x000000ffff0e7224 */ /* 0x001fe400078e00ff */
[----:B-1----:R-:W-:-:S04]  /*01f0*/  IMAD.MOV R20, RZ, RZ, -R15 ;  /* 0x000000ffff147224 */ /* 0x002fc800078e0a0f */
[----:B------:R-:W-:-:S04]  /*0200*/  IMAD R19, R20, R5, RZ ;  /* 0x0000000514137224 */ /* 0x000fc800078e02ff */
[----:B------:R-:W-:-:S06]  /*0210*/  IMAD.HI.U32 R15, R15, R19, R14 ;  /* 0x000000130f0f7227 */ /* 0x000fcc00078e000e */
[----:B------:R-:W-:Y:S02]  /*0220*/  IMAD.HI.U32 R16, R15, R17, RZ ;  /* 0x000000110f107227 */ /* 0x000fe400078e00ff */
[----:B------:R-:W0:Y:S02]  /*0230*/  I2F.F64 R14, R0 ;  /* 0x00000000000e7312 */ /* 0x000e240000201c00 */
[----:B------:R-:W-:-:S05]  /*0240*/  IMAD R18, R16, R18, R17 ;  /* 0x0000001210127224 */ /* 0x000fca00078e0211 */
[----:B------:R-:W-:Y:S01]  /*0250*/  ISETP.GT.U32.AND P1, PT, R5, R18, PT ;  /* 0x000000120500720c */ /* 0x000fe20003f24070 */
[----:B0-----:R-:W0:-:S12]  /*0260*/  MUFU.RCP64H R17, R15 ;  /* 0x0000000f00117308 */ /* 0x001e180000001800 */
[----:B------:R-:W-:Y:S02]  /*0270*/  @!P1 IMAD.IADD R18, R18, 0x1, -R5 ;  /* 0x0000000112129824 */ /* 0x000fe400078e0a05 */
[----:B------:R-:W-:Y:S01]  /*0280*/  @!P1 VIADD R16, R16, 0x1 ;  /* 0x0000000110109836 */ /* 0x000fe20000000000 */
[----:B------:R-:W-:Y:S02]  /*0290*/  ISETP.NE.AND P1, PT, R0, RZ, PT ;  /* 0x000000ff0000720c */ /* 0x000fe40003f25270 */
[----:B------:R-:W-:Y:S02]  /*02a0*/  ISETP.GE.U32.AND P0, PT, R18, R5, PT ;  /* 0x000000051200720c */ /* 0x000fe40003f06070 */
[----:B------:R-:W-:-:S04]  /*02b0*/  LOP3.LUT R5, R3, R0, RZ, 0x3c, !PT ;  /* 0x0000000003057212 */ /* 0x000fc800078e3cff */
[----:B------:R-:W-:-:S07]  /*02c0*/  ISETP.GE.AND P2, PT, R5, RZ, PT ;  /* 0x000000ff0500720c */ /* 0x000fce0003f46270 */
[----:B------:R-:W-:-:S04]  /*02d0*/  @P0 VIADD R16, R16, 0x1 ;  /* 0x0000000110100836 */ /* 0x000fc80000000000 */
[----:B------:R-:W-:Y:S02]  /*02e0*/  IMAD.MOV.U32 R5, RZ, RZ, R16 ;  /* 0x000000ffff057224 */ /* 0x000fe400078e0010 */
[----:B------:R-:W-:Y:S02]  /*02f0*/  IMAD.MOV.U32 R16, RZ, RZ, 0x1 ;  /* 0x00000001ff107424 */ /* 0x000fe400078e00ff */
[----:B------:R-:W-:Y:S01]  /*0300*/  @!P2 IMAD.MOV R5, RZ, RZ, -R5 ;  /* 0x000000ffff05a224 */ /* 0x000fe200078e0a05 */
[----:B------:R-:W-:-:S03]  /*0310*/  @!P1 LOP3.LUT R5, RZ, R0, RZ, 0x33, !PT ;  /* 0x00000000ff059212 */ /* 0x000fc600078e33ff */
[----:B0-----:R-:W-:Y:S01]  /*0320*/  DFMA R18, -R14, R16, 1 ;  /* 0x3ff000000e12742b */ /* 0x001fe20000000110 */
[----:B------:R-:W-:-:S05]  /*0330*/  IADD3 R20, PT, PT, -R5, RZ, RZ ;  /* 0x000000ff05147210 */ /* 0x000fca0007ffe1ff */
[----:B------:R-:W-:Y:S02]  /*0340*/  IMAD R0, R0, R20, R3 ;  /* 0x0000001400007224 */ /* 0x000fe400078e0203 */
[----:B------:R-:W-:-:S08]  /*0350*/  DFMA R18, R18, R18, R18 ;  /* 0x000000121212722b */ /* 0x000fd00000000012 */
[----:B------:R-:W-:Y:S01]  /*0360*/  DFMA R18, R16, R18, R16 ;  /* 0x000000121012722b */ /* 0x000fe20000000010 */
[----:B------:R-:W0:Y:S07]  /*0370*/  I2F.F64 R16, R0 ;  /* 0x0000000000107312 */ /* 0x000e2e0000201c00 */
[----:B------:R-:W-:-:S08]  /*0380*/  DFMA R20, -R14, R18, 1 ;  /* 0x3ff000000e14742b */ /* 0x000fd00000000112 */
[----:B------:R-:W-:Y:S02]  /*0390*/  DFMA R20, R18, R20, R18 ;  /* 0x000000141214722b */ /* 0x000fe40000000012 */
[----:B--2---:R-:W-:-:S08]  /*03a0*/  DADD R12, -R10, R12 ;  /* 0x000000000a0c7229 */ /* 0x004fd0000000010c */
[----:B0-----:R-:W-:-:S08]  /*03b0*/  DMUL R16, R16, R12 ;  /* 0x0000000c10107228 */ /* 0x001fd00000000000 */
[----:B------:R-:W-:Y:S02]  /*03c0*/  DMUL R12, R16, R20 ;  /* 0x00000014100c7228 */ /* 0x000fe40000000000 */
[----:B------:R-:W-:-:S06]  /*03d0*/  FSETP.GEU.AND P1, PT, |R17|, 6.5827683646048100446e-37, PT ;  /* 0x036000001100780b */ /* 0x000fcc0003f2e200 */
[----:B------:R-:W-:-:S08]  /*03e0*/  DFMA R18, -R14, R12, R16 ;  /* 0x0000000c0e12722b */ /* 0x000fd00000000110 */
[----:B------:R-:W-:-:S10]  /*03f0*/  DFMA R12, R20, R18, R12 ;  /* 0x00000012140c722b */ /* 0x000fd4000000000c */
[----:B------:R-:W-:-:S05]  /*0400*/  FFMA R18, RZ, R15, R13 ;  /* 0x0000000fff127223 */ /* 0x000fca000000000d */
[----:B------:R-:W-:-:S13]  /*0410*/  FSETP.GT.AND P0, PT, |R18|, 1.469367938527859385e-39, PT ;  /* 0x001000001200780b */ /* 0x000fda0003f04200 */
[----:B------:R-:W-:Y:S05]  /*0420*/  @P0 BRA P1, `(.L_x_2) ;  /* 0x0000000000140947 */ /* 0x000fea0000800000 */
[----:B------:R-:W-:Y:S01]  /*0430*/  IMAD.MOV.U32 R21, RZ, RZ, R15 ;  /* 0x000000ffff157224 */ /* 0x000fe200078e000f */
[----:B------:R-:W-:-:S07]  /*0440*/  MOV R0, 0x460 ;  /* 0x0000046000007802 */ /* 0x000fce0000000f00 */
[----:B-----5:R-:W-:Y:S05]  /*0450*/  CALL.REL.NOINC `($__internal_0_$__cuda_sm20_div_rn_f64_full) ;  /* 0x0000000400287944 */ /* 0x020fea0003c00000 */
[----:B------:R-:W-:Y:S02]  /*0460*/  IMAD.MOV.U32 R12, RZ, RZ, R20 ;  /* 0x000000ffff0c7224 */ /* 0x000fe400078e0014 */
[----:B------:R-:W-:-:S07]  /*0470*/  IMAD.MOV.U32 R13, RZ, RZ, R21 ;  /* 0x000000ffff0d7224 */ /* 0x000fce00078e0015 */
.L_x_2:
[----:B------:R-:W-:Y:S05]  /*0480*/  BSYNC.RECONVERGENT B0 ;  /* 0x0000000000007941 */ /* 0x000fea0003800200 */
.L_x_1:
[----:B------:R-:W0:Y:S01]  /*0490*/  I2F.F64 R14, R2 ;  /* 0x00000002000e7312 */ /* 0x000e220000201c00 */
[----:B------:R-:W-:Y:S01]  /*04a0*/  IMAD.MOV.U32 R18, RZ, RZ, 0x1 ;  /* 0x00000001ff127424 */ /* 0x000fe200078e00ff */
[----:B-----5:R-:W-:Y:S01]  /*04b0*/  DADD R6, -R8, R6 ;  /* 0x0000000008067229 */ /* 0x020fe20000000106 */
[----:B------:R-:W-:Y:S01]  /*04c0*/  BSSY.RECONVERGENT B0, `(.L_x_3) ;  /* 0x0000016000007945 */ /* 0x000fe20003800200 */
[----:B------:R-:W-:-:S04]  /*04d0*/  DADD R10, R10, R12 ;  /* 0x000000000a0a7229 */ /* 0x000fc8000000000c */
[----:B0-----:R-:W0:Y:S02]  /*04e0*/  MUFU.RCP64H R19, R15 ;  /* 0x0000000f00137308 */ /* 0x001e240000001800 */
[----:B0-----:R-:W-:-:S08]  /*04f0*/  DFMA R16, -R14, R18, 1 ;  /* 0x3ff000000e10742b */ /* 0x001fd00000000112 */
[----:B------:R-:W-:Y:S02]  /*0500*/  DFMA R20, R16, R16, R16 ;  /* 0x000000101014722b */ /* 0x000fe40000000010 */
[----:B------:R-:W0:Y:S06]  /*0510*/  I2F.F64 R16, R5 ;  /* 0x0000000500107312 */ /* 0x000e2c0000201c00 */
[----:B------:R-:W-:-:S08]  /*0520*/  DFMA R20, R18, R20, R18 ;  /* 0x000000141214722b */ /* 0x000fd00000000012 */
[----:B------:R-:W-:Y:S02]  /*0530*/  DFMA R18, -R14, R20, 1 ;  /* 0x3ff000000e12742b */ /* 0x000fe40000000114 */
[----:B0-----:R-:W-:-:S06]  /*0540*/  DMUL R16, R16, R6 ;  /* 0x0000000610107228 */ /* 0x001fcc0000000000 */
[----:B------:R-:W-:-:S04]  /*0550*/  DFMA R18, R20, R18, R20 ;  /* 0x000000121412722b */ /* 0x000fc80000000014 */
[----:B------:R-:W-:-:S04]  /*0560*/  FSETP.GEU.AND P1, PT, |R17|, 6.5827683646048100446e-37, PT ;  /* 0x036000001100780b */ /* 0x000fc80003f2e200 */
[----:B------:R-:W-:-:S08]  /*0570*/  DMUL R6, R16, R18 ;  /* 0x0000001210067228 */ /* 0x000fd00000000000 */
[----:B------:R-:W-:-:S08]  /*0580*/  DFMA R20, -R14, R6, R16 ;  /* 0x000000060e14722b */ /* 0x000fd00000000110 */
[----:B------:R-:W-:-:S10]  /*0590*/  DFMA R6, R18, R20, R6 ;  /* 0x000000141206722b */ /* 0x000fd40000000006 */
[----:B------:R-:W-:-:S05]  /*05a0*/  FFMA R0, RZ, R15, R7 ;  /* 0x0000000fff007223 */ /* 0x000fca0000000007 */
[----:B------:R-:W-:-:S13]  /*05b0*/  FSETP.GT.AND P0, PT, |R0|, 1.469367938527859385e-39, PT ;  /* 0x001000000000780b */ /* 0x000fda0003f04200 */
[----:B------:R-:W-:Y:S05]  /*05c0*/  @P0 BRA P1, `(.L_x_4) ;  /* 0x0000000000140947 */ /* 0x000fea0000800000 */
[----:B------:R-:W-:Y:S01]  /*05d0*/  IMAD.MOV.U32 R21, RZ, RZ, R15 ;  /* 0x000000ffff157224 */ /* 0x000fe200078e000f */
[----:B------:R-:W-:-:S07]  /*05e0*/  MOV R0, 0x600 ;  /* 0x0000060000007802 */ /* 0x000fce0000000f00 */
[----:B------:R-:W-:Y:S05]  /*05f0*/  CALL.REL.NOINC `($__internal_0_$__cuda_sm20_div_rn_f64_full) ;  /* 0x0000000000c07944 */ /* 0x000fea0003c00000 */
[----:B------:R-:W-:Y:S02]  /*0600*/  IMAD.MOV.U32 R6, RZ, RZ, R20 ;  /* 0x000000ffff067224 */ /* 0x000fe400078e0014 */
[----:B------:R-:W-:-:S07]  /*0610*/  IMAD.MOV.U32 R7, RZ, RZ, R21 ;  /* 0x000000ffff077224 */ /* 0x000fce00078e0015 */
.L_x_4:
[----:B------:R-:W-:Y:S05]  /*0620*/  BSYNC.RECONVERGENT B0 ;  /* 0x0000000000007941 */ /* 0x000fea0003800200 */
.L_x_3:
[----:B------:R-:W-:Y:S01]  /*0630*/  BSSY.RECONVERGENT B0, `(.L_x_0) ;  /* 0x0000028000007945 */ /* 0x000fe20003800200 */
[----:B------:R-:W-:Y:S01]  /*0640*/  DADD R8, R8, R6 ;  /* 0x0000000008087229 */ /* 0x000fe20000000006 */
[----:B------:R-:W-:Y:S01]  /*0650*/  IMAD.MOV.U32 R5, RZ, RZ, RZ ;  /* 0x000000ffff057224 */ /* 0x000fe200078e00ff */
[----:B------:R-:W-:Y:S02]  /*0660*/  CS2R R30, SRZ ;  /* 0x00000000001e7805 */ /* 0x000fe4000001ff00 */
[----:B------:R-:W-:-:S07]  /*0670*/  CS2R R6, SRZ ;  /* 0x0000000000067805 */ /* 0x000fce000001ff00 */
.L_x_8:
[----:B------:R-:W-:Y:S01]  /*0680*/  DMUL R12, R30, R30 ;  /* 0x0000001e1e0c7228 */ /* 0x000fe20000000000 */
[----:B------:R-:W-:Y:S01]  /*0690*/  MOV R22, 0x0 ;  /* 0x0000000000167802 */ /* 0x000fe20000000f00 */
[----:B------:R-:W-:Y:S01]  /*06a0*/  DMUL R14, R6, R6 ;  /* 0x00000006060e7228 */ /* 0x000fe20000000000 */
[----:B------:R-:W-:Y:S01]  /*06b0*/  IMAD.MOV.U32 R23, RZ, RZ, 0x3fd80000 ;  /* 0x3fd80000ff177424 */ /* 0x000fe200078e00ff */
[----:B------:R-:W-:Y:S06]  /*06c0*/  BSSY.RECONVERGENT B1, `(.L_x_5) ;  /* 0x0000012000017945 */ /* 0x000fec0003800200 */
[----:B------:R-:W-:-:S06]  /*06d0*/  DADD R16, R12, R14 ;  /* 0x000000000c107229 */ /* 0x000fcc000000000e */
[----:B------:R-:W0:Y:S04]  /*06e0*/  MUFU.RSQ64H R19, R17 ;  /* 0x0000001100137308 */ /* 0x000e280000001c00 */
[----:B------:R-:W-:-:S05]  /*06f0*/  VIADD R18, R17, 0xfcb00000 ;  /* 0xfcb0000011127836 */ /* 0x000fca0000000000 */
[----:B------:R-:W-:Y:S01]  /*0700*/  ISETP.GE.U32.AND P0, PT, R18, 0x7ca00000, PT ;  /* 0x7ca000001200780c */ /* 0x000fe20003f06070 */
[----:B0-----:R-:W-:-:S08]  /*0710*/  DMUL R20, R18, R18 ;  /* 0x0000001212147228 */ /* 0x001fd00000000000 */
[----:B------:R-:W-:-:S08]  /*0720*/  DFMA R20, R16, -R20, 1 ;  /* 0x3ff000001014742b */ /* 0x000fd00000000814 */
[----:B------:R-:W-:Y:S02]  /*0730*/  DFMA R22, R20, R22, 0.5 ;  /* 0x3fe000001416742b */ /* 0x000fe40000000016 */
[----:B------:R-:W-:-:S08]  /*0740*/  DMUL R20, R18, R20 ;  /* 0x0000001412147228 */ /* 0x000fd00000000000 */
[----:B------:R-:W-:-:S08]  /*0750*/  DFMA R20, R22, R20, R18 ;  /* 0x000000141614722b */ /* 0x000fd00000000012 */
[----:B------:R-:W-:Y:S02]  /*0760*/  DMUL R22, R16, R20 ;  /* 0x0000001410167228 */ /* 0x000fe40000000000 */
[----:B------:R-:W-:Y:S02]  /*0770*/  VIADD R27, R21, 0xfff00000 ;  /* 0xfff00000151b7836 */ /* 0x000fe40000000000 */
[----:B------:R-:W-:-:S04]  /*0780*/  IMAD.MOV.U32 R26, RZ, RZ, R20 ;  /* 0x000000ffff1a7224 */ /* 0x000fc800078e0014 */
[----:B------:R-:W-:-:S08]  /*0790*/  DFMA R24, R22, -R22, R16 ;  /* 0x800000161618722b */ /* 0x000fd00000000010 */
[----:B------:R-:W-:Y:S01]  /*07a0*/  DFMA R28, R24, R26, R22 ;  /* 0x0000001a181c722b */ /* 0x000fe20000000016 */
[----:B------:R-:W-:Y:S10]  /*07b0*/  @!P0 BRA `(.L_x_6) ;  /* 0x0000000000088947 */ /* 0x000ff40003800000 */
[----:B------:R-:W-:-:S07]  /*07c0*/  MOV R0, 0x7e0 ;  /* 0x000007e000007802 */ /* 0x000fce0000000f00 */
[----:B------:R-:W-:Y:S05]  /*07d0*/  CALL.REL.NOINC `($__internal_1_$__cuda_sm20_dsqrt_rn_f64_mediumpath_v1) ;  /* 0x0000000400c07944 */ /* 0x000fea0003c00000 */
.L_x_6:
[----:B------:R-:W-:Y:S05]  /*07e0*/  BSYNC.RECONVERGENT B1 ;  /* 0x0000000000017941 */ /* 0x000fea0003800200 */
.L_x_5:
[----:B------:R-:W-:Y:S01]  /*07f0*/  DSETP.GE.AND P0, PT, R28, 2, PT ;  /* 0x400000001c00742a */ /* 0x000fe20003f06000 */
[----:B------:R-:W-:-:S13]  /*0800*/  IMAD.MOV.U32 R17, RZ, RZ, R5 ;  /* 0x000000ffff117224 */ /* 0x000fda00078e0005 */
[----:B------:R-:W-:Y:S05]  /*0810*/  @P0 BRA `(.L_x_7) ;  /* 0x0000000000240947 */ /* 0x000fea0003800000 */
[----:B------:R-:W-:Y:S01]  /*0820*/  VIADD R5, R5, 0x1 ;  /* 0x0000000105057836 */ /* 0x000fe20000000000 */
[----:B------:R-:W-:Y:S02]  /*0830*/  DMUL R16, R6, R30 ;  /* 0x0000001e06107228 */ /* 0x000fe40000000000 */
[----:B------:R-:W-:Y:S02]  /*0840*/  DADD R12, R12, -R14 ;  /* 0x000000000c0c7229 */ /* 0x000fe4000000080e */
[----:B------:R-:W-:-:S04]  /*0850*/  ISETP.NE.AND P0, PT, R5, R4, PT ;  /* 0x000000040500720c */ /* 0x000fc80003f05270 */
[----:B------:R-:W-:Y:S02]  /*0860*/  DFMA R6, R6, R30, R16 ;  /* 0x0000001e0606722b */ /* 0x000fe40000000010 */
[----:B------:R-:W-:-:S06]  /*0870*/  DADD R30, R8, R12 ;  /* 0x00000000081e7229 */ /* 0x000fcc000000000c */
[----:B------:R-:W-:Y:S01]  /*0880*/  DADD R6, R10, R6 ;  /* 0x000000000a067229 */ /* 0x000fe20000000006 */
[----:B------:R-:W-:Y:S10]  /*0890*/  @P0 BRA `(.L_x_8) ;  /* 0xfffffffc00780947 */ /* 0x000ff4000383ffff */
[----:B------:R-:W-:-:S07]  /*08a0*/  IMAD.MOV.U32 R17, RZ, RZ, R4 ;  /* 0x000000ffff117224 */ /* 0x000fce00078e0004 */
.L_x_7:
[----:B------:R-:W-:Y:S05]  /*08b0*/  BSYNC.RECONVERGENT B0 ;  /* 0x0000000000007941 */ /* 0x000fea0003800200 */
.L_x_0:
[----:B------:R-:W0:Y:S02]  /*08c0*/  LDC.64 R4, c[0x0][0x380] ;  /* 0x0000e000ff047b82 */ /* 0x000e240000000a00 */
[----:B0-----:R-:W-:-:S05]  /*08d0*/  IMAD.WIDE R2, R3, 0x4, R4 ;  /* 0x0000000403027825 */ /* 0x001fca00078e0204 */
[----:B------:R-:W-:Y:S01]  /*08e0*/  STG.E desc[UR4][R2.64], R17 ;  /* 0x0000001102007986 */ /* 0x000fe2000c101904 */
[----:B------:R-:W-:Y:S05]  /*08f0*/  EXIT ;  /* 0x000000000000794d */ /* 0x000fea0003800000 */
        .weak           $__internal_0_$__cuda_sm20_div_rn_f64_full
        .type           $__internal_0_$__cuda_sm20_div_rn_f64_full,@function
        .size           $__internal_0_$__cuda_sm20_div_rn_f64_full,($__internal_1_$__cuda_sm20_dsqrt_rn_f64_mediumpath_v1 - $__internal_0_$__cuda_sm20_div_rn_f64_full)
$__internal_0_$__cuda_sm20_div_rn_f64_full:
[----:B------:R-:W-:Y:S01]  /*0900*/  IMAD.MOV.U32 R13, RZ, RZ, R17 ;  /* 0x000000ffff0d7224 */ /* 0x000fe200078e0011 */
[----:B------:R-:W-:Y:S01]  /*0910*/  FSETP.GEU.AND P0, PT, |R21|, 1.469367938527859385e-39, PT ;  /* 0x001000001500780b */ /* 0x000fe20003f0e200 */
[----:B------:R-:W-:Y:S01]  /*0920*/  IMAD.MOV.U32 R12, RZ, RZ, R16 ;  /* 0x000000ffff0c7224 */ /* 0x000fe200078e0010 */
[----:B------:R-:W-:Y:S01]  /*0930*/  MOV R17, R21 ;  /* 0x0000001500117202 */ /* 0x000fe20000000f00 */
[----:B------:R-:W-:Y:S01]  /*0940*/  IMAD.MOV.U32 R16, RZ, RZ, R14 ;  /* 0x000000ffff107224 */ /* 0x000fe200078e000e */
[----:B------:R-:W-:Y:S01]  /*0950*/  FSETP.GEU.AND P2, PT, |R13|, 1.469367938527859385e-39, PT ;  /* 0x001000000d00780b */ /* 0x000fe20003f4e200 */
[----:B------:R-:W-:Y:S01]  /*0960*/  IMAD.MOV.U32 R27, RZ, RZ, 0x1ca00000 ;  /* 0x1ca00000ff1b7424 */ /* 0x000fe200078e00ff */
[----:B------:R-:W-:Y:S01]  /*0970*/  LOP3.LUT R15, R21, 0x800fffff, RZ, 0xc0, !PT ;  /* 0x800fffff150f7812 */ /* 0x000fe200078ec0ff */
[----:B------:R-:W-:Y:S01]  /*0980*/  IMAD.MOV.U32 R18, RZ, RZ, R12 ;  /* 0x000000ffff127224 */ /* 0x000fe200078e000c */
[----:B------:R-:W-:Y:S01]  /*0990*/  LOP3.LUT R26, R13, 0x7ff00000, RZ, 0xc0, !PT ;  /* 0x7ff000000d1a7812 */ /* 0x000fe200078ec0ff */
[----:B------:R-:W-:Y:S01]  /*09a0*/  IMAD.MOV.U32 R20, RZ, RZ, 0x1 ;  /* 0x00000001ff147424 */ /* 0x000fe200078e00ff */
[----:B------:R-:W-:Y:S01]  /*09b0*/  LOP3.LUT R15, R15, 0x3ff00000, RZ, 0xfc, !PT ;  /* 0x3ff000000f0f7812 */ /* 0x000fe200078efcff */
[----:B------:R-:W-:Y:S01]  /*09c0*/  BSSY.RECONVERGENT B1, `(.L_x_9) ;  /* 0x000004e000017945 */ /* 0x000fe20003800200 */
[----:B------:R-:W-:Y:S01]  /*09d0*/  LOP3.LUT R29, R21, 0x7ff00000, RZ, 0xc0, !PT ;  /* 0x7ff00000151d7812 */ /* 0x000fe200078ec0ff */
[----:B------:R-:W-:-:S03]  /*09e0*/  @!P0 DMUL R14, R16, 8.98846567431157953865e+307 ;  /* 0x7fe00000100e8828 */ /* 0x000fc60000000000 */
[C---:B------:R-:W-:Y:S01]  /*09f0*/  ISETP.GE.U32.AND P1, PT, R26.reuse, R29, PT ;  /* 0x0000001d1a00720c */ /* 0x040fe20003f26070 */
[----:B------:R-:W-:Y:S01]  /*0a00*/  @!P2 IMAD.MOV.U32 R22, RZ, RZ, RZ ;  /* 0x000000ffff16a224 */ /* 0x000fe200078e00ff */
[----:B------:R-:W-:Y:S01]  /*0a10*/  @!P2 LOP3.LUT R19, R17, 0x7ff00000, RZ, 0xc0, !PT ;  /* 0x7ff000001113a812 */ /* 0x000fe200078ec0ff */
[----:B------:R-:W0:Y:S03]  /*0a20*/  MUFU.RCP64H R21, R15 ;  /* 0x0000000f00157308 */ /* 0x000e260000001800 */
[----:B------:R-:W-:Y:S02]  /*0a30*/  @!P2 ISETP.GE.U32.AND P3, PT, R26, R19, PT ;  /* 0x000000131a00a20c */ /* 0x000fe40003f66070 */
[C---:B------:R-:W-:Y:S02]  /*0a40*/  SEL R19, R27.reuse, 0x63400000, !P1 ;  /* 0x634000001b137807 */ /* 0x040fe40004800000 */
[----:B------:R-:W-:-:S02]  /*0a50*/  @!P2 SEL R23, R27, 0x63400000, !P3 ;  /* 0x634000001b17a807 */ /* 0x000fc40005800000 */
[--C-:B------:R-:W-:Y:S02]  /*0a60*/  LOP3.LUT R19, R19, 0x800fffff, R13.reuse, 0xf8, !PT ;  /* 0x800fffff13137812 */ /* 0x100fe400078ef80d */
[----:B------:R-:W-:Y:S02]  /*0a70*/  @!P2 LOP3.LUT R23, R23, 0x80000000, R13, 0xf8, !PT ;  /* 0x800000001717a812 */ /* 0x000fe400078ef80d */
[----:B------:R-:W-:Y:S02]  /*0a80*/  @!P0 LOP3.LUT R29, R15, 0x7ff00000, RZ, 0xc0, !PT ;  /* 0x7ff000000f1d8812 */ /* 0x000fe400078ec0ff */
[----:B------:R-:W-:-:S06]  /*0a90*/  @!P2 LOP3.LUT R23, R23, 0x100000, RZ, 0xfc, !PT ;  /* 0x001000001717a812 */ /* 0x000fcc00078efcff */
[----:B------:R-:W-:Y:S02]  /*0aa0*/  @!P2 DFMA R18, R18, 2, -R22 ;  /* 0x400000001212a82b */ /* 0x000fe40000000816 */
[----:B0-----:R-:W-:-:S08]  /*0ab0*/  DFMA R22, R20, -R14, 1 ;  /* 0x3ff000001416742b */ /* 0x001fd0000000080e */
[----:B------:R-:W-:-:S08]  /*0ac0*/  DFMA R22, R22, R22, R22 ;  /* 0x000000161616722b */ /* 0x000fd00000000016 */
[----:B------:R-:W-:-:S08]  /*0ad0*/  DFMA R22, R20, R22, R20 ;  /* 0x000000161416722b */ /* 0x000fd00000000014 */
[----:B------:R-:W-:-:S08]  /*0ae0*/  DFMA R20, R22, -R14, 1 ;  /* 0x3ff000001614742b */ /* 0x000fd0000000080e */
[----:B------:R-:W-:-:S08]  /*0af0*/  DFMA R20, R22, R20, R22 ;  /* 0x000000141614722b */ /* 0x000fd00000000016 */
[----:B------:R-:W-:-:S08]  /*0b00*/  DMUL R22, R20, R18 ;  /* 0x0000001214167228 */ /* 0x000fd00000000000 */
[----:B------:R-:W-:-:S08]  /*0b10*/  DFMA R24, R22, -R14, R18 ;  /* 0x8000000e1618722b */ /* 0x000fd00000000012 */
[----:B------:R-:W-:Y:S01]  /*0b20*/  DFMA R24, R20, R24, R22 ;  /* 0x000000181418722b */ /* 0x000fe20000000016 */
[----:B------:R-:W-:Y:S01]  /*0b30*/  IMAD.MOV.U32 R22, RZ, RZ, R26 ;  /* 0x000000ffff167224 */ /* 0x000fe200078e001a */
[----:B------:R-:W-:-:S05]  /*0b40*/  @!P2 LOP3.LUT R22, R19, 0x7ff00000, RZ, 0xc0, !PT ;  /* 0x7ff000001316a812 */ /* 0x000fca00078ec0ff */
[----:B------:R-:W-:-:S05]  /*0b50*/  VIADD R20, R22, 0xffffffff ;  /* 0xffffffff16147836 */ /* 0x000fca0000000000 */
[----:B------:R-:W-:Y:S01]  /*0b60*/  ISETP.GT.U32.AND P0, PT, R20, 0x7feffffe, PT ;  /* 0x7feffffe1400780c */ /* 0x000fe20003f04070 */
[----:B------:R-:W-:-:S05]  /*0b70*/  VIADD R20, R29, 0xffffffff ;  /* 0xffffffff1d147836 */ /* 0x000fca0000000000 */
[----:B------:R-:W-:-:S13]  /*0b80*/  ISETP.GT.U32.OR P0, PT, R20, 0x7feffffe, P0 ;  /* 0x7feffffe1400780c */ /* 0x000fda0000704470 */
[----:B------:R-:W-:Y:S05]  /*0b90*/  @P0 BRA `(.L_x_10) ;  /* 0x00000000006c0947 */ /* 0x000fea0003800000 */
[----:B------:R-:W-:-:S04]  /*0ba0*/  LOP3.LUT R13, R17, 0x7ff00000, RZ, 0xc0, !PT ;  /* 0x7ff00000110d7812 */ /* 0x000fc800078ec0ff */
[CC--:B------:R-:W-:Y:S02]  /*0bb0*/  VIADDMNMX R12, R26.reuse, -R13.reuse, 0xb9600000, !PT ;  /* 0xb96000001a0c7446 */ /* 0x0c0fe4000780090d */
[----:B------:R-:W-:Y:S02]  /*0bc0*/  ISETP.GE.U32.AND P0, PT, R26, R13, PT ;  /* 0x0000000d1a00720c */ /* 0x000fe40003f06070 */
[----:B------:R-:W-:Y:S02]  /*0bd0*/  VIMNMX R12, PT, PT, R12, 0x46a00000, PT ;  /* 0x46a000000c0c7848 */ /* 0x000fe40003fe0100 */
[----:B------:R-:W-:-:S05]  /*0be0*/  SEL R27, R27, 0x63400000, !P0 ;  /* 0x634000001b1b7807 */ /* 0x000fca0004000000 */
[----:B------:R-:W-:Y:S01]  /*0bf0*/  IMAD.IADD R22, R12, 0x1, -R27 ;  /* 0x000000010c167824 */ /* 0x000fe200078e0a1b */
[----:B------:R-:W-:-:S03]  /*0c00*/  MOV R12, RZ ;  /* 0x000000ff000c7202 */ /* 0x000fc60000000f00 */
[----:B------:R-:W-:-:S06]  /*0c10*/  VIADD R13, R22, 0x7fe00000 ;  /* 0x7fe00000160d7836 */ /* 0x000fcc0000000000 */
[----:B------:R-:W-:-:S10]  /*0c20*/  DMUL R20, R24, R12 ;  /* 0x0000000c18147228 */ /* 0x000fd40000000000 */
[----:B------:R-:W-:-:S13]  /*0c30*/  FSETP.GTU.AND P0, PT, |R21|, 1.469367938527859385e-39, PT ;  /* 0x001000001500780b */ /* 0x000fda0003f0c200 */
[----:B------:R-:W-:Y:S05]  /*0c40*/  @P0 BRA `(.L_x_11) ;  /* 0x0000000000940947 */ /* 0x000fea0003800000 */
[----:B------:R-:W-:Y:S01]  /*0c50*/  DFMA R14, R24, -R14, R18 ;  /* 0x8000000e180e722b */ /* 0x000fe20000000012 */
[----:B------:R-:W-:-:S09]  /*0c60*/  IMAD.MOV.U32 R12, RZ, RZ, RZ ;  /* 0x000000ffff0c7224 */ /* 0x000fd200078e00ff */
[C---:B------:R-:W-:Y:S02]  /*0c70*/  FSETP.NEU.AND P0, PT, R15.reuse, RZ, PT ;  /* 0x000000ff0f00720b */ /* 0x040fe40003f0d000 */
[----:B------:R-:W-:-:S04]  /*0c80*/  LOP3.LUT R17, R15, 0x80000000, R17, 0x48, !PT ;  /* 0x800000000f117812 */ /* 0x000fc800078e4811 */
[----:B------:R-:W-:-:S07]  /*0c90*/  LOP3.LUT R13, R17, R13, RZ, 0xfc, !PT ;  /* 0x0000000d110d7212 */ /* 0x000fce00078efcff */
[----:B------:R-:W-:Y:S05]  /*0ca0*/  @!P0 BRA `(.L_x_11) ;  /* 0x00000000007c8947 */ /* 0x000fea0003800000 */
[----:B------:R-:W-:Y:S01]  /*0cb0*/  IMAD.MOV R15, RZ, RZ, -R22 ;  /* 0x000000ffff0f7224 */ /* 0x000fe200078e0a16 */
[----:B------:R-:W-:Y:S01]  /*0cc0*/  DMUL.RP R12, R24, R12 ;  /* 0x0000000c180c7228 */ /* 0x000fe20000008000 */
[----:B------:R-:W-:-:S06]  /*0cd0*/  IMAD.MOV.U32 R14, RZ, RZ, RZ ;  /* 0x000000ffff0e7224 */ /* 0x000fcc00078e00ff */
[----:B------:R-:W-:-:S03]  /*0ce0*/  DFMA R14, R20, -R14, R24 ;  /* 0x8000000e140e722b */ /* 0x000fc60000000018 */
[----:B------:R-:W-:-:S03]  /*0cf0*/  LOP3.LUT R17, R13, R17, RZ, 0x3c, !PT ;  /* 0x000000110d117212 */ /* 0x000fc600078e3cff */
[----:B------:R-:W-:-:S04]  /*0d00*/  IADD3 R14, PT, PT, -R22, -0x43300000, RZ ;  /* 0xbcd00000160e7810 */ /* 0x000fc80007ffe1ff */
[----:B------:R-:W-:-:S04]  /*0d10*/  FSETP.NEU.AND P0, PT, |R15|, R14, PT ;  /* 0x0000000e0f00720b */ /* 0x000fc80003f0d200 */
[----:B------:R-:W-:Y:S02]  /*0d20*/  FSEL R20, R12, R20, !P0 ;  /* 0x000000140c147208 */ /* 0x000fe40004000000 */
[----:B------:R-:W-:Y:S01]  /*0d30*/  FSEL R21, R17, R21, !P0 ;  /* 0x0000001511157208 */ /* 0x000fe20004000000 */
[----:B------:R-:W-:Y:S06]  /*0d40*/  BRA `(.L_x_11) ;  /* 0x0000000000547947 */ /* 0x000fec0003800000 */
.L_x_10:
[----:B------:R-:W-:-:S14]  /*0d50*/  DSETP.NAN.AND P0, PT, R12, R12, PT ;  /* 0x0000000c0c00722a */ /* 0x000fdc0003f08000 */
[----:B------:R-:W-:Y:S05]  /*0d60*/  @P0 BRA `(.L_x_12) ;  /* 0x0000000000440947 */ /* 0x000fea0003800000 */
[----:B------:R-:W-:-:S14]  /*0d70*/  DSETP.NAN.AND P0, PT, R16, R16, PT ;  /* 0x000000101000722a */ /* 0x000fdc0003f08000 */
[----:B------:R-:W-:Y:S05]  /*0d80*/  @P0 BRA `(.L_x_13) ;  /* 0x0000000000300947 */ /* 0x000fea0003800000 */
[----:B------:R-:W-:Y:S01]  /*0d90*/  ISETP.NE.AND P0, PT, R22, R29, PT ;  /* 0x0000001d1600720c */ /* 0x000fe20003f05270 */
[----:B------:R-:W-:Y:S02]  /*0da0*/  IMAD.MOV.U32 R20, RZ, RZ, 0x0 ;  /* 0x00000000ff147424 */ /* 0x000fe400078e00ff */
[----:B------:R-:W-:-:S10]  /*0db0*/  IMAD.MOV.U32 R21, RZ, RZ, -0x80000 ;  /* 0xfff80000ff157424 */ /* 0x000fd400078e00ff */
[----:B------:R-:W-:Y:S05]  /*0dc0*/  @!P0 BRA `(.L_x_11) ;  /* 0x0000000000348947 */ /* 0x000fea0003800000 */
[----:B------:R-:W-:Y:S02]  /*0dd0*/  ISETP.NE.AND P0, PT, R22, 0x7ff00000, PT ;  /* 0x7ff000001600780c */ /* 0x000fe40003f05270 */
[----:B------:R-:W-:Y:S02]  /*0de0*/  LOP3.LUT R21, R13, 0x80000000, R17, 0x48, !PT ;  /* 0x800000000d157812 */ /* 0x000fe400078e4811 */
[----:B------:R-:W-:-:S13]  /*0df0*/  ISETP.EQ.OR P0, PT, R29, RZ, !P0 ;  /* 0x000000ff1d00720c */ /* 0x000fda0004702670 */
[----:B------:R-:W-:Y:S01]  /*0e00*/  @P0 LOP3.LUT R12, R21, 0x7ff00000, RZ, 0xfc, !PT ;  /* 0x7ff00000150c0812 */ /* 0x000fe200078efcff */
[----:B------:R-:W-:Y:S02]  /*0e10*/  @!P0 IMAD.MOV.U32 R20, RZ, RZ, RZ ;  /* 0x000000ffff148224 */ /* 0x000fe400078e00ff */
[----:B------:R-:W-:Y:S02]  /*0e20*/  @P0 IMAD.MOV.U32 R20, RZ, RZ, RZ ;  /* 0x000000ffff140224 */ /* 0x000fe400078e00ff */
[----:B------:R-:W-:Y:S01]  /*0e30*/  @P0 IMAD.MOV.U32 R21, RZ, RZ, R12 ;  /* 0x000000ffff150224 */ /* 0x000fe200078e000c */
[----:B------:R-:W-:Y:S06]  /*0e40*/  BRA `(.L_x_11) ;  /* 0x0000000000147947 */ /* 0x000fec0003800000 */
.L_x_13:
[----:B------:R-:W-:Y:S02]  /*0e50*/  LOP3.LUT R21, R17, 0x80000, RZ, 0xfc, !PT ;  /* 0x0008000011157812 */ /* 0x000fe400078efcff */
[----:B------:R-:W-:Y:S01]  /*0e60*/  MOV R20, R16 ;  /* 0x0000001000147202 */ /* 0x000fe20000000f00 */
[----:B------:R-:W-:Y:S06]  /*0e70*/  BRA `(.L_x_11) ;  /* 0x0000000000087947 */ /* 0x000fec0003800000 */
.L_x_12:
[----:B------:R-:W-:Y:S01]  /*0e80*/  LOP3.LUT R21, R13, 0x80000, RZ, 0xfc, !PT ;  /* 0x000800000d157812 */ /* 0x000fe200078efcff */
[----:B------:R-:W-:-:S07]  /*0e90*/  IMAD.MOV.U32 R20, RZ, RZ, R12 ;  /* 0x000000ffff147224 */ /* 0x000fce00078e000c */
.L_x_11:
[----:B------:R-:W-:Y:S05]  /*0ea0*/  BSYNC.RECONVERGENT B1 ;  /* 0x0000000000017941 */ /* 0x000fea0003800200 */
.L_x_9:
[----:B------:R-:W-:Y:S02]  /*0eb0*/  IMAD.MOV.U32 R12, RZ, RZ, R0 ;  /* 0x000000ffff0c7224 */ /* 0x000fe400078e0000 */
[----:B------:R-:W-:-:S04]  /*0ec0*/  IMAD.MOV.U32 R13, RZ, RZ, 0x0 ;  /* 0x00000000ff0d7424 */ /* 0x000fc800078e00ff */
[----:B------:R-:W-:Y:S05]  /*0ed0*/  RET.REL.NODEC R12 `(mandelbrot) ;  /* 0xfffffff00c487950 */ /* 0x000fea0003c3ffff */
        .weak           $__internal_1_$__cuda_sm20_dsqrt_rn_f64_mediumpath_v1
        .type           $__internal_1_$__cuda_sm20_dsqrt_rn_f64_mediumpath_v1,@function
        .size           $__internal_1_$__cuda_sm20_dsqrt_rn_f64_mediumpath_v1,(.L_x_20 - $__internal_1_$__cuda_sm20_dsqrt_rn_f64_mediumpath_v1)
$__internal_1_$__cuda_sm20_dsqrt_rn_f64_mediumpath_v1:
[----:B------:R-:W-:Y:S01]  /*0ee0*/  ISETP.GE.U32.AND P0, PT, R18, -0x3400000, PT ;  /* 0xfcc000001200780c */ /* 0x000fe20003f06070 */
[----:B------:R-:W-:Y:S01]  /*0ef0*/  BSSY.RECONVERGENT B2, `(.L_x_14) ;  /* 0x0000024000027945 */ /* 0x000fe20003800200 */
[----:B------:R-:W-:-:S11]  /*0f00*/  IMAD.MOV.U32 R21, RZ, RZ, R27 ;  /* 0x000000ffff157224 */ /* 0x000fd600078e001b */
[----:B------:R-:W-:Y:S05]  /*0f10*/  @!P0 BRA `(.L_x_15) ;  /* 0x0000000000208947 */ /* 0x000fea0003800000 */
[----:B------:R-:W-:-:S10]  /*0f20*/  DFMA.RM R20, R24, R20, R22 ;  /* 0x000000141814722b */ /* 0x000fd40000004016 */
[----:B------:R-:W-:-:S05]  /*0f30*/  IADD3 R18, P0, PT, R20, 0x1, RZ ;  /* 0x0000000114127810 */ /* 0x000fca0007f1e0ff */
[----:B------:R-:W-:-:S06]  /*0f40*/  IMAD.X R19, RZ, RZ, R21, P0 ;  /* 0x000000ffff137224 */ /* 0x000fcc00000e0615 */
[----:B------:R-:W-:-:S08]  /*0f50*/  DFMA.RP R16, -R20, R18, R16 ;  /* 0x000000121410722b */ /* 0x000fd00000008110 */
[----:B------:R-:W-:-:S06]  /*0f60*/  DSETP.GT.AND P0, PT, R16, RZ, PT ;  /* 0x000000ff1000722a */ /* 0x000fcc0003f04000 */
[----:B------:R-:W-:Y:S02]  /*0f70*/  FSEL R18, R18, R20, P0 ;  /* 0x0000001412127208 */ /* 0x000fe40000000000 */
[----:B------:R-:W-:Y:S01]  /*0f80*/  FSEL R19, R19, R21, P0 ;  /* 0x0000001513137208 */ /* 0x000fe20000000000 */
[----:B------:R-:W-:Y:S06]  /*0f90*/  BRA `(.L_x_16) ;  /* 0x0000000000647947 */ /* 0x000fec0003800000 */
.L_x_15:
[----:B------:R-:W-:-:S14]  /*0fa0*/  DSETP.NE.AND P0, PT, R16, RZ, PT ;  /* 0x000000ff1000722a */ /* 0x000fdc0003f05000 */
[----:B------:R-:W-:Y:S05]  /*0fb0*/  @!P0 BRA `(.L_x_17) ;  /* 0x0000000000588947 */ /* 0x000fea0003800000 */
[----:B------:R-:W-:-:S13]  /*0fc0*/  ISETP.GE.AND P0, PT, R17, RZ, PT ;  /* 0x000000ff1100720c */ /* 0x000fda0003f06270 */
[----:B------:R-:W-:Y:S02]  /*0fd0*/  @!P0 IMAD.MOV.U32 R18, RZ, RZ, 0x0 ;  /* 0x00000000ff128424 */ /* 0x000fe400078e00ff */
[----:B------:R-:W-:Y:S01]  /*0fe0*/  @!P0 IMAD.MOV.U32 R19, RZ, RZ, -0x80000 ;  /* 0xfff80000ff138424 */ /* 0x000fe200078e00ff */
[----:B------:R-:W-:Y:S06]  /*0ff0*/  @!P0 BRA `(.L_x_16) ;  /* 0x00000000004c8947 */ /* 0x000fec0003800000 */
[----:B------:R-:W-:-:S13]  /*1000*/  ISETP.GT.AND P0, PT, R17, 0x7fefffff, PT ;  /* 0x7fefffff1100780c */ /* 0x000fda0003f04270 */
[----:B------:R-:W-:Y:S05]  /*1010*/  @P0 BRA `(.L_x_17) ;  /* 0x0000000000400947 */ /* 0x000fea0003800000 */
[----:B------:R-:W-:Y:S01]  /*1020*/  DMUL R16, R16, 8.11296384146066816958e+31 ;  /* 0x4690000010107828 */ /* 0x000fe20000000000 */
[----:B------:R-:W-:Y:S01]  /*1030*/  IMAD.MOV.U32 R18, RZ, RZ, RZ ;  /* 0x000000ffff127224 */ /* 0x000fe200078e00ff */
[----:B------:R-:W-:Y:S01]  /*1040*/  MOV R20, 0x0 ;  /* 0x0000000000147802 */ /* 0x000fe20000000f00 */
[----:B------:R-:W-:-:S03]  /*1050*/  IMAD.MOV.U32 R21, RZ, RZ, 0x3fd80000 ;  /* 0x3fd80000ff157424 */ /* 0x000fc600078e00ff */
[----:B------:R-:W0:Y:S02]  /*1060*/  MUFU.RSQ64H R19, R17 ;  /* 0x0000001100137308 */ /* 0x000e240000001c00 */
[----:B0-----:R-:W-:-:S08]  /*1070*/  DMUL R22, R18, R18 ;  /* 0x0000001212167228 */ /* 0x001fd00000000000 */
[----:B------:R-:W-:-:S08]  /*1080*/  DFMA R22, R16, -R22, 1 ;  /* 0x3ff000001016742b */ /* 0x000fd00000000816 */
[----:B------:R-:W-:Y:S02]  /*1090*/  DFMA R20, R22, R20, 0.5 ;  /* 0x3fe000001614742b */ /* 0x000fe40000000014 */
[----:B------:R-:W-:-:S08]  /*10a0*/  DMUL R22, R18, R22 ;  /* 0x0000001612167228 */ /* 0x000fd00000000000 */
[----:B------:R-:W-:-:S08]  /*10b0*/  DFMA R20, R20, R22, R18 ;  /* 0x000000161414722b */ /* 0x000fd00000000012 */
[----:B------:R-:W-:Y:S02]  /*10c0*/  DMUL R18, R16, R20 ;  /* 0x0000001410127228 */ /* 0x000fe40000000000 */
[----:B------:R-:W-:-:S06]  /*10d0*/  VIADD R21, R21, 0xfff00000 ;  /* 0xfff0000015157836 */ /* 0x000fcc0000000000 */
[----:B------:R-:W-:-:S08]  /*10e0*/  DFMA R22, R18, -R18, R16 ;  /* 0x800000121216722b */ /* 0x000fd00000000010 */
[----:B------:R-:W-:-:S10]  /*10f0*/  DFMA R18, R20, R22, R18 ;  /* 0x000000161412722b */ /* 0x000fd40000000012 */
[----:B------:R-:W-:Y:S01]  /*1100*/  VIADD R19, R19, 0xfcb00000 ;  /* 0xfcb0000013137836 */ /* 0x000fe20000000000 */
[----:B------:R-:W-:Y:S06]  /*1110*/  BRA `(.L_x_16) ;  /* 0x0000000000047947 */ /* 0x000fec0003800000 */
.L_x_17:
[----:B------:R-:W-:-:S11]  /*1120*/  DADD R18, R16, R16 ;  /* 0x0000000010127229 */ /* 0x000fd60000000010 */
.L_x_16:
[----:B------:R-:W-:Y:S05]  /*1130*/  BSYNC.RECONVERGENT B2 ;  /* 0x0000000000027941 */ /* 0x000fea0003800200 */
.L_x_14:
[----:B------:R-:W-:Y:S02]  /*1140*/  IMAD.MOV.U32 R16, RZ, RZ, R0 ;  /* 0x000000ffff107224 */ /* 0x000fe400078e0000 */
[----:B------:R-:W-:Y:S02]  /*1150*/  IMAD.MOV.U32 R17, RZ, RZ, 0x0 ;  /* 0x00000000ff117424 */ /* 0x000fe400078e00ff */
[----:B------:R-:W-:Y:S02]  /*1160*/  IMAD.MOV.U32 R28, RZ, RZ, R18 ;  /* 0x000000ffff1c7224 */ /* 0x000fe400078e0012 */
[----:B------:R-:W-:Y:S01]  /*1170*/  IMAD.MOV.U32 R29, RZ, RZ, R19 ;  /* 0x000000ffff1d7224 */ /* 0x000fe200078e0013 */
[----:B------:R-:W-:Y:S06]  /*1180*/  RET.REL.NODEC R16 `(mandelbrot) ;  /* 0xffffffec109c7950 */ /* 0x000fec0003c3ffff */
.L_x_18:
[----:B------:R-:W-:-:S00]  /*1190*/  BRA `(.L_x_18) ;  /* 0xfffffffc00fc7947 */ /* 0x000fc0000383ffff */
[----:B------:R-:W-:-:S00]  /*11a0*/  NOP ;  /* 0x0000000000007918 */ /* 0x000fc00000000000 */
        /* <DEDUP_REMOVED lines=13> */
.L_x_20:


//--------------------- .nv.shared.reserved.0     --------------------------
	.section	.nv.shared.reserved.0,"aw",@nobits
	.weak		__nv_reservedSMEM_offset_0_alias
	.size		__nv_reservedSMEM_offset_0_alias, 0, 64
	.other		__nv_reservedSMEM_offset_0_alias,@"STO_CUDA_RESERVED_SHARED STV_DEFAULT"
__nv_reservedSMEM_offset_0_alias:
	.zero		0
	.zero		64


//--------------------- .nv.constant0.mandelbrot  --------------------------
	.section	.nv.constant0.mandelbrot,"a",@progbits
	.sectionflags	@""
	.align	4
.nv.constant0.mandelbrot:
	.zero		920


//--------------------- SYMBOLS --------------------------

	.type		.nv.reservedSmem.offset0,@object
	.size		.nv.reservedSmem.offset0,0x4
